//
// Generated by NVIDIA NVVM Compiler
//
// Compiler Build ID: CL-36424714
// Cuda compilation tools, release 13.0, V13.0.88
// Based on NVVM 20.0.0
//

.version 9.0
.target sm_100
.address_size 64

	// .globl	_Z17parallelShellSortPiii

.visible .entry _Z17parallelShellSortPiii(
	.param .u64 .ptr .align 1 _Z17parallelShellSortPiii_param_0,
	.param .u32 _Z17parallelShellSortPiii_param_1,
	.param .u32 _Z17parallelShellSortPiii_param_2
)
{
	.reg .pred 	%p<6>;
	.reg .b32 	%r<18>;
	.reg .b64 	%rd<11>;

	ld.param.u64 	%rd4, [_Z17parallelShellSortPiii_param_0];
	ld.param.u32 	%r9, [_Z17parallelShellSortPiii_param_1];
	ld.param.u32 	%r10, [_Z17parallelShellSortPiii_param_2];
	cvta.to.global.u64 	%rd1, %rd4;
	mov.u32 	%r11, %ctaid.x;
	mov.u32 	%r12, %ntid.x;
	mov.u32 	%r13, %tid.x;
	mad.lo.s32 	%r15, %r11, %r12, %r13;
	min.s32 	%r14, %r10, %r9;
	setp.le.s32 	%p1, %r14, %r15;
	@%p1 bra 	$L__BB0_7;
	mul.wide.s32 	%rd2, %r10, 4;
$L__BB0_2:
	mul.wide.s32 	%rd5, %r15, 4;
	add.s64 	%rd6, %rd1, %rd5;
	ld.global.u32 	%r3, [%rd6];
	setp.lt.s32 	%p2, %r15, %r10;
	mov.u32 	%r17, %r15;
	@%p2 bra 	$L__BB0_6;
	mov.u32 	%r17, %r15;
$L__BB0_4:
	sub.s32 	%r5, %r17, %r10;
	mul.wide.s32 	%rd7, %r5, 4;
	add.s64 	%rd3, %rd1, %rd7;
	ld.global.u32 	%r6, [%rd3];
	setp.le.s32 	%p3, %r6, %r3;
	@%p3 bra 	$L__BB0_6;
	add.s64 	%rd8, %rd3, %rd2;
	st.global.u32 	[%rd8], %r6;
	setp.ge.s32 	%p4, %r5, %r10;
	mov.u32 	%r17, %r5;
	@%p4 bra 	$L__BB0_4;
$L__BB0_6:
	mul.wide.s32 	%rd9, %r17, 4;
	add.s64 	%rd10, %rd1, %rd9;
	st.global.u32 	[%rd10], %r3;
	add.s32 	%r15, %r15, %r10;
	setp.lt.s32 	%p5, %r15, %r9;
	@%p5 bra 	$L__BB0_2;
$L__BB0_7:
	ret;

}


// ===== COMPILED SASS (sm_100) =====

	.target	sm_100

	.elftype	@"ET_EXEC"


//--------------------- .note.nv.tkinfo           --------------------------
	.section	.note.nv.tkinfo,"",@"SHT_NOTE"
	.sectionflags	@"SHF_NOTE_NV_TKINFO"
	.tkinfo
        /*0018*/ 	.word	0x00000002
        /*0030*/ 	.string	""
        /*0030*/ 	.string	"ptxas"
        /*0030*/ 	.string	"Cuda compilation tools, release 13.0, V13.0.88"
        /*0030*/ 	.string	"Build cuda_13.0.r13.0/compiler.36424714_0"
        /*0030*/ 	.string	"-arch sm_100 -m 64 "



//--------------------- .note.nv.cuinfo           --------------------------
	.section	.note.nv.cuinfo,"",@"SHT_NOTE"
	.sectionflags	@"SHF_NOTE_NV_CUINFO"
        /*0018*/ 	.short	0x0002
        /*001a*/ 	.short	0x0064
        /*001c*/ 	.short	0x0082
	.zero		2


//--------------------- .nv.info                  --------------------------
	.section	.nv.info,"",@"SHT_CUDA_INFO"
	.align	4


	//----- nvinfo : EIATTR_REGCOUNT
	.align		4
        /*0000*/ 	.byte	0x04, 0x2f
        /*0002*/ 	.short	(.L_1 - .L_0)
	.align		4
.L_0:
        /*0004*/ 	.word	index@(_Z17parallelShellSortPiii)
        /*0008*/ 	.word	0x00000010


	//----- nvinfo : EIATTR_FRAME_SIZE
	.align		4
.L_1:
        /*000c*/ 	.byte	0x04, 0x11
        /*000e*/ 	.short	(.L_3 - .L_2)
	.align		4
.L_2:
        /*0010*/ 	.word	index@(_Z17parallelShellSortPiii)
        /*0014*/ 	.word	0x00000000


	//----- nvinfo : EIATTR_MIN_STACK_SIZE
	.align		4
.L_3:
        /*0018*/ 	.byte	0x04, 0x12
        /*001a*/ 	.short	(.L_5 - .L_4)
	.align		4
.L_4:
        /*001c*/ 	.word	index@(_Z17parallelShellSortPiii)
        /*0020*/ 	.word	0x00000000
.L_5:


//--------------------- .nv.compat                --------------------------
	.section	.nv.compat,"",@"SHT_CUDA_COMPAT_INFO"
	.align	4
        /*0000*/ 	.byte	0x02, 0x09, 0x00, 0x00, 0x02, 0x02, 0x01, 0x00, 0x02, 0x05, 0x05, 0x00, 0x03, 0x07, 0x01, 0x01
        /*0010*/ 	.byte	0x02, 0x03, 0x00, 0x00, 0x02, 0x06, 0x01, 0x00, 0x04, 0x0b, 0x08, 0x00, 0x09, 0x00, 0x00, 0x00
        /*0020*/ 	.byte	0x00, 0x00, 0x00, 0x00


//--------------------- .nv.info._Z17parallelShellSortPiii --------------------------
	.section	.nv.info._Z17parallelShellSortPiii,"",@"SHT_CUDA_INFO"
	.sectionflags	@""
	.align	4


	//----- nvinfo : EIATTR_CUDA_API_VERSION
	.align		4
        /*0000*/ 	.byte	0x04, 0x37
        /*0002*/ 	.short	(.L_7 - .L_6)
.L_6:
        /*0004*/ 	.word	0x00000082


	//----- nvinfo : EIATTR_KPARAM_INFO
	.align		4
.L_7:
        /*0008*/ 	.byte	0x04, 0x17
        /*000a*/ 	.short	(.L_9 - .L_8)
.L_8:
        /*000c*/ 	.word	0x00000000
        /*0010*/ 	.short	0x0002
        /*0012*/ 	.short	0x000c
        /*0014*/ 	.byte	0x00, 0xf0, 0x11, 0x00


	//----- nvinfo : EIATTR_KPARAM_INFO
	.align		4
.L_9:
        /*0018*/ 	.byte	0x04, 0x17
        /*001a*/ 	.short	(.L_11 - .L_10)
.L_10:
        /*001c*/ 	.word	0x00000000
        /*0020*/ 	.short	0x0001
        /*0022*/ 	.short	0x0008
        /*0024*/ 	.byte	0x00, 0xf0, 0x11, 0x00


	//----- nvinfo : EIATTR_KPARAM_INFO
	.align		4
.L_11:
        /*0028*/ 	.byte	0x04, 0x17
        /*002a*/ 	.short	(.L_13 - .L_12)
.L_12:
        /*002c*/ 	.word	0x00000000
        /*0030*/ 	.short	0x0000
        /*0032*/ 	.short	0x0000
        /*0034*/ 	.byte	0x00, 0xf5, 0x21, 0x00


	//----- nvinfo : EIATTR_SPARSE_MMA_MASK
	.align		4
.L_13:
        /*0038*/ 	.byte	0x03, 0x50
        /*003a*/ 	.short	0x0000


	//----- nvinfo : EIATTR_MAXREG_COUNT
	.align		4
        /*003c*/ 	.byte	0x03, 0x1b
        /*003e*/ 	.short	0x00ff


	//----- nvinfo : EIATTR_MERCURY_ISA_VERSION
	.align		4
        /*0040*/ 	.byte	0x03, 0x5f
        /*0042*/ 	.short	0x0101


	//----- nvinfo : EIATTR_VRC_CTA_INIT_COUNT
	.align		4
        /*0044*/ 	.byte	0x02, 0x4a
	.zero		1
	.zero		1


	//----- nvinfo : EIATTR_EXIT_INSTR_OFFSETS
	.align		4
        /*0048*/ 	.byte	0x04, 0x1c
        /*004a*/ 	.short	(.L_15 - .L_14)


	//   ....[0]....
.L_14:
        /*004c*/ 	.word	0x00000090


	//   ....[1]....
        /*0050*/ 	.word	0x000002a0


	//----- nvinfo : EIATTR_CRS_STACK_SIZE
	.align		4
.L_15:
        /*0054*/ 	.byte	0x04, 0x1e
        /*0056*/ 	.short	(.L_17 - .L_16)
.L_16:
        /*0058*/ 	.word	0x00000000


	//----- nvinfo : EIATTR_CBANK_PARAM_SIZE
	.align		4
.L_17:
        /*005c*/ 	.byte	0x03, 0x19
        /*005e*/ 	.short	0x0010


	//----- nvinfo : EIATTR_PARAM_CBANK
	.align		4
        /*0060*/ 	.byte	0x04, 0x0a
        /*0062*/ 	.short	(.L_19 - .L_18)
	.align		4
.L_18:
        /*0064*/ 	.word	index@(.nv.constant0._Z17parallelShellSortPiii)
        /*0068*/ 	.short	0x0380
        /*006a*/ 	.short	0x0010


	//----- nvinfo : EIATTR_SW_WAR
	.align		4
.L_19:
        /*006c*/ 	.byte	0x04, 0x36
        /*006e*/ 	.short	(.L_21 - .L_20)
.L_20:
        /*0070*/ 	.word	0x00000008
.L_21:


//--------------------- .nv.callgraph             --------------------------
	.section	.nv.callgraph,"",@"SHT_CUDA_CALLGRAPH"
	.align	4
	.sectionentsize	8
	.align		4
        /*0000*/ 	.word	0x00000000
	.align		4
        /*0004*/ 	.word	0xffffffff
	.align		4
        /*0008*/ 	.word	0x00000000
	.align		4
        /*000c*/ 	.word	0xfffffffe
	.align		4
        /*0010*/ 	.word	0x00000000
	.align		4
        /*0014*/ 	.word	0xfffffffd
	.align		4
        /*0018*/ 	.word	0x00000000
	.align		4
        /*001c*/ 	.word	0xfffffffc


//--------------------- .text._Z17parallelShellSortPiii --------------------------
	.section	.text._Z17parallelShellSortPiii,"ax",@progbits
	.align	128
        .global         _Z17parallelShellSortPiii
        .type           _Z17parallelShellSortPiii,@function
        .size           _Z17parallelShellSortPiii,(.L_x_5 - _Z17parallelShellSortPiii)
        .other          _Z17parallelShellSortPiii,@"STO_CUDA_ENTRY STV_DEFAULT"
_Z17parallelShellSortPiii:
.text._Z17parallelShellSortPiii:
[----:B------:R-:W-:Y:S01]  /*0000*/  LDC R1, c[0x0][0x37c] ;  /* 0x0000df00ff017b82 */ /* 0x000fe20000000800 */
[----:B------:R-:W0:Y:S07]  /*0010*/  S2R R3, SR_TID.X ;  /* 0x0000000000037919 */ /* 0x000e2e0000002100 */
[----:B------:R-:W0:Y:S01]  /*0020*/  S2UR UR6, SR_CTAID.X ;  /* 0x00000000000679c3 */ /* 0x000e220000002500 */
[----:B------:R-:W1:Y:S07]  /*0030*/  LDCU.64 UR4, c[0x0][0x388] ;  /* 0x00007100ff0477ac */ /* 0x000e6e0008000a00 */
[----:B------:R-:W0:Y:S01]  /*0040*/  LDC R0, c[0x0][0x360] ;  /* 0x0000d800ff007b82 */ /* 0x000e220000000800 */
[----:B-1----:R-:W-:-:S04]  /*0050*/  UISETP.LT.AND UP0, UPT, UR5, UR4, UPT ;  /* 0x000000040500728c */ /* 0x002fc8000bf01270 */
[----:B------:R-:W-:Y:S01]  /*0060*/  USEL UR4, UR5, UR4, UP0 ;  /* 0x0000000405047287 */ /* 0x000fe20008000000 */
[----:B0-----:R-:W-:-:S05]  /*0070*/  IMAD R0, R0, UR6, R3 ;  /* 0x0000000600007c24 */ /* 0x001fca000f8e0203 */
[----:B------:R-:W-:-:S13]  /*0080*/  ISETP.LT.AND P0, PT, R0, UR4, PT ;  /* 0x0000000400007c0c */ /* 0x000fda000bf01270 */
[----:B------:R-:W-:Y:S05]  /*0090*/  @!P0 EXIT ;  /* 0x000000000000894d */ /* 0x000fea0003800000 */
[----:B------:R-:W0:Y:S02]  /*00a0*/  LDCU.64 UR4, c[0x0][0x358] ;  /* 0x00006b00ff0477ac */ /* 0x000e240008000a00 */
.L_x_3:
[----:B------:R-:W1:Y:S02]  /*00b0*/  LDCU.64 UR6, c[0x0][0x380] ;  /* 0x00007000ff0677ac */ /* 0x000e640008000a00 */
[----:B-1----:R-:W-:Y:S01]  /*00c0*/  IMAD.U32 R4, RZ, RZ, UR6 ;  /* 0x00000006ff047e24 */ /* 0x002fe2000f8e00ff */
[----:B------:R-:W1:Y:S01]  /*00d0*/  LDCU UR6, c[0x0][0x38c] ;  /* 0x00007180ff0677ac */ /* 0x000e620008000800 */
[----:B------:R-:W-:Y:S02]  /*00e0*/  IMAD.U32 R5, RZ, RZ, UR7 ;  /* 0x00000007ff057e24 */ /* 0x000fe4000f8e00ff */
[----:B------:R-:W-:-:S05]  /*00f0*/  IMAD.WIDE R2, R0, 0x4, R4 ;  /* 0x0000000400027825 */ /* 0x000fca00078e0204 */
[----:B0-----:R0:W5:Y:S01]  /*0100*/  LDG.E R9, desc[UR4][R2.64] ;  /* 0x0000000402097981 */ /* 0x001162000c1e1900 */
[----:B------:R-:W-:Y:S01]  /*0110*/  BSSY.RECONVERGENT B0, `(.L_x_0) ;  /* 0x0000012000007945 */ /* 0x000fe20003800200 */
[----:B------:R-:W-:Y:S01]  /*0120*/  IMAD.MOV.U32 R7, RZ, RZ, R0 ;  /* 0x000000ffff077224 */ /* 0x000fe200078e0000 */
[----:B-1----:R-:W-:-:S04]  /*0130*/  MOV R13, UR6 ;  /* 0x00000006000d7c02 */ /* 0x002fc80008000f00 */
[----:B------:R-:W-:-:S13]  /*0140*/  ISETP.GE.AND P0, PT, R0, R13, PT ;  /* 0x0000000d0000720c */ /* 0x000fda0003f06270 */
[----:B0-----:R-:W-:Y:S05]  /*0150*/  @!P0 BRA `(.L_x_1) ;  /* 0x0000000000348947 */ /* 0x001fea0003800000 */
[----:B------:R-:W0:Y:S01]  /*0160*/  LDC R13, c[0x0][0x38c] ;  /* 0x0000e300ff0d7b82 */ /* 0x000e220000000800 */
[----:B------:R-:W-:-:S07]  /*0170*/  MOV R7, R0 ;  /* 0x0000000000077202 */ /* 0x000fce0000000f00 */
[----:B------:R-:W1:Y:S02]  /*0180*/  LDC.64 R4, c[0x0][0x380] ;  /* 0x0000e000ff047b82 */ /* 0x000e640000000a00 */
.L_x_2:
[----:B0-----:R-:W-:-:S04]  /*0190*/  IMAD.IADD R11, R7, 0x1, -R13 ;  /* 0x00000001070b7824 */ /* 0x001fc800078e0a0d */
[----:B-12---:R-:W-:-:S05]  /*01a0*/  IMAD.WIDE R2, R11, 0x4, R4 ;  /* 0x000000040b027825 */ /* 0x006fca00078e0204 */
[----:B------:R-:W2:Y:S02]  /*01b0*/  LDG.E R6, desc[UR4][R2.64] ;  /* 0x0000000402067981 */ /* 0x000ea4000c1e1900 */
[----:B--2--5:R-:W-:-:S13]  /*01c0*/  ISETP.GT.AND P0, PT, R6, R9, PT ;  /* 0x000000090600720c */ /* 0x024fda0003f04270 */
[----:B------:R-:W-:Y:S05]  /*01d0*/  @!P0 BRA `(.L_x_1) ;  /* 0x0000000000148947 */ /* 0x000fea0003800000 */
[----:B------:R-:W-:Y:S01]  /*01e0*/  IMAD.WIDE R2, R13, 0x4, R2 ;  /* 0x000000040d027825 */ /* 0x000fe200078e0202 */
[----:B------:R-:W-:Y:S02]  /*01f0*/  ISETP.GE.AND P0, PT, R11, R13, PT ;  /* 0x0000000d0b00720c */ /* 0x000fe40003f06270 */
[----:B------:R-:W-:Y:S02]  /*0200*/  MOV R7, R11 ;  /* 0x0000000b00077202 */ /* 0x000fe40000000f00 */
[----:B------:R2:W-:Y:S09]  /*0210*/  STG.E desc[UR4][R2.64], R6 ;  /* 0x0000000602007986 */ /* 0x0005f2000c101904 */
[----:B------:R-:W-:Y:S05]  /*0220*/  @P0 BRA `(.L_x_2) ;  /* 0xfffffffc00d80947 */ /* 0x000fea000383ffff */
.L_x_1:
[----:B------:R-:W-:Y:S05]  /*0230*/  BSYNC.RECONVERGENT B0 ;  /* 0x0000000000007941 */ /* 0x000fea0003800200 */
.L_x_0:
[----:B------:R-:W0:Y:S01]  /*0240*/  LDCU UR6, c[0x0][0x388] ;  /* 0x00007100ff0677ac */ /* 0x000e220008000800 */
[----:B--2---:R-:W-:Y:S01]  /*0250*/  IMAD.WIDE R2, R7, 0x4, R4 ;  /* 0x0000000407027825 */ /* 0x004fe200078e0204 */
[----:B------:R-:W-:-:S04]  /*0260*/  IADD3 R0, PT, PT, R0, R13, RZ ;  /* 0x0000000d00007210 */ /* 0x000fc80007ffe0ff */
[----:B-----5:R1:W-:Y:S01]  /*0270*/  STG.E desc[UR4][R2.64], R9 ;  /* 0x0000000902007986 */ /* 0x0203e2000c101904 */
[----:B0-----:R-:W-:-:S13]  /*0280*/  ISETP.GE.AND P0, PT, R0, UR6, PT ;  /* 0x0000000600007c0c */ /* 0x001fda000bf06270 */
[----:B-1----:R-:W-:Y:S05]  /*0290*/  @!P0 BRA `(.L_x_3) ;  /* 0xfffffffc00848947 */ /* 0x002fea000383ffff */
[----:B------:R-:W-:Y:S05]  /*02a0*/  EXIT ;  /* 0x000000000000794d */ /* 0x000fea0003800000 */
.L_x_4:
[----:B------:R-:W-:-:S00]  /*02b0*/  BRA `(.L_x_4) ;  /* 0xfffffffc00fc7947 */ /* 0x000fc0000383ffff */
[----:B------:R-:W-:-:S00]  /*02c0*/  NOP ;  /* 0x0000000000007918 */ /* 0x000fc00000000000 */
        /* <DEDUP_REMOVED lines=11> */
.L_x_5:


//--------------------- .nv.shared.reserved.0     --------------------------
	.section	.nv.shared.reserved.0,"aw",@nobits
	.weak		__nv_reservedSMEM_offset_0_alias
	.size		__nv_reservedSMEM_offset_0_alias, 0, 64
	.other		__nv_reservedSMEM_offset_0_alias,@"STO_CUDA_RESERVED_SHARED STV_DEFAULT"
__nv_reservedSMEM_offset_0_alias:
	.zero		0
	.zero		64


//--------------------- .nv.constant0._Z17parallelShellSortPiii --------------------------
	.section	.nv.constant0._Z17parallelShellSortPiii,"a",@progbits
	.sectionflags	@""
	.align	4
.nv.constant0._Z17parallelShellSortPiii:
	.zero		912


//--------------------- SYMBOLS --------------------------

	.type		.nv.reservedSmem.offset0,@object
	.size		.nv.reservedSmem.offset0,0x4
